//
// Generated by NVIDIA NVVM Compiler
//
// Compiler Build ID: CL-36424714
// Cuda compilation tools, release 13.0, V13.0.88
// Based on NVVM 20.0.0
//

.version 9.0
.target sm_100
.address_size 64

	// .globl	_Z9reductionPiS_
.extern .shared .align 16 .b8 sdata[];

.visible .entry _Z9reductionPiS_(
	.param .u64 .ptr .align 1 _Z9reductionPiS__param_0,
	.param .u64 .ptr .align 1 _Z9reductionPiS__param_1
)
{
	.reg .pred 	%p<5>;
	.reg .b32 	%r<21>;
	.reg .b64 	%rd<9>;

	ld.param.u64 	%rd2, [_Z9reductionPiS__param_0];
	ld.param.u64 	%rd1, [_Z9reductionPiS__param_1];
	cvta.to.global.u64 	%rd3, %rd2;
	mov.u32 	%r1, %ntid.x;
	mov.u32 	%r2, %ctaid.x;
	mov.u32 	%r3, %tid.x;
	mad.lo.s32 	%r7, %r1, %r2, %r3;
	mul.wide.s32 	%rd4, %r7, 4;
	add.s64 	%rd5, %rd3, %rd4;
	ld.global.u32 	%r8, [%rd5];
	shl.b32 	%r9, %r3, 2;
	mov.u32 	%r10, sdata;
	add.s32 	%r4, %r10, %r9;
	st.shared.u32 	[%r4], %r8;
	bar.sync 	0;
	setp.lt.u32 	%p1, %r1, 2;
	@%p1 bra 	$L__BB0_5;
	mov.b32 	%r20, 1;
$L__BB0_2:
	shl.b32 	%r6, %r20, 1;
	add.s32 	%r12, %r6, -1;
	and.b32  	%r13, %r12, %r3;
	setp.ne.s32 	%p2, %r13, 0;
	@%p2 bra 	$L__BB0_4;
	shl.b32 	%r14, %r20, 2;
	add.s32 	%r15, %r4, %r14;
	ld.shared.u32 	%r16, [%r15];
	ld.shared.u32 	%r17, [%r4];
	add.s32 	%r18, %r17, %r16;
	st.shared.u32 	[%r4], %r18;
$L__BB0_4:
	bar.sync 	0;
	setp.lt.u32 	%p3, %r6, %r1;
	mov.u32 	%r20, %r6;
	@%p3 bra 	$L__BB0_2;
$L__BB0_5:
	setp.ne.s32 	%p4, %r3, 0;
	@%p4 bra 	$L__BB0_7;
	ld.shared.u32 	%r19, [sdata];
	cvta.to.global.u64 	%rd6, %rd1;
	mul.wide.u32 	%rd7, %r2, 4;
	add.s64 	%rd8, %rd6, %rd7;
	st.global.u32 	[%rd8], %r19;
$L__BB0_7:
	ret;

}
	// .globl	_Z11reduction_2PiS_
.visible .entry _Z11reduction_2PiS_(
	.param .u64 .ptr .align 1 _Z11reduction_2PiS__param_0,
	.param .u64 .ptr .align 1 _Z11reduction_2PiS__param_1
)
{
	.reg .pred 	%p<5>;
	.reg .b32 	%r<24>;
	.reg .b64 	%rd<9>;

	ld.param.u64 	%rd2, [_Z11reduction_2PiS__param_0];
	ld.param.u64 	%rd1, [_Z11reduction_2PiS__param_1];
	cvta.to.global.u64 	%rd3, %rd2;
	mov.u32 	%r1, %ntid.x;
	mov.u32 	%r2, %ctaid.x;
	mov.u32 	%r3, %tid.x;
	mad.lo.s32 	%r7, %r1, %r2, %r3;
	mul.wide.s32 	%rd4, %r7, 4;
	add.s64 	%rd5, %rd3, %rd4;
	ld.global.u32 	%r8, [%rd5];
	shl.b32 	%r9, %r3, 2;
	mov.u32 	%r10, sdata;
	add.s32 	%r11, %r10, %r9;
	st.shared.u32 	[%r11], %r8;
	bar.sync 	0;
	setp.lt.u32 	%p1, %r1, 2;
	@%p1 bra 	$L__BB1_5;
	mov.b32 	%r23, 1;
$L__BB1_2:
	shl.b32 	%r5, %r23, 1;
	mul.lo.s32 	%r6, %r5, %r3;
	setp.ge.u32 	%p2, %r6, %r1;
	@%p2 bra 	$L__BB1_4;
	add.s32 	%r13, %r6, %r23;
	shl.b32 	%r14, %r13, 2;
	add.s32 	%r16, %r10, %r14;
	ld.shared.u32 	%r17, [%r16];
	shl.b32 	%r18, %r6, 2;
	add.s32 	%r19, %r10, %r18;
	ld.shared.u32 	%r20, [%r19];
	add.s32 	%r21, %r20, %r17;
	st.shared.u32 	[%r19], %r21;
$L__BB1_4:
	bar.sync 	0;
	setp.lt.u32 	%p3, %r5, %r1;
	mov.u32 	%r23, %r5;
	@%p3 bra 	$L__BB1_2;
$L__BB1_5:
	setp.ne.s32 	%p4, %r3, 0;
	@%p4 bra 	$L__BB1_7;
	ld.shared.u32 	%r22, [sdata];
	cvta.to.global.u64 	%rd6, %rd1;
	mul.wide.u32 	%rd7, %r2, 4;
	add.s64 	%rd8, %rd6, %rd7;
	st.global.u32 	[%rd8], %r22;
$L__BB1_7:
	ret;

}
	// .globl	_Z11reduction_3PiS_
.visible .entry _Z11reduction_3PiS_(
	.param .u64 .ptr .align 1 _Z11reduction_3PiS__param_0,
	.param .u64 .ptr .align 1 _Z11reduction_3PiS__param_1
)
{
	.reg .pred 	%p<5>;
	.reg .b32 	%r<18>;
	.reg .b64 	%rd<9>;

	ld.param.u64 	%rd2, [_Z11reduction_3PiS__param_0];
	ld.param.u64 	%rd1, [_Z11reduction_3PiS__param_1];
	cvta.to.global.u64 	%rd3, %rd2;
	mov.u32 	%r17, %ntid.x;
	mov.u32 	%r2, %ctaid.x;
	mov.u32 	%r3, %tid.x;
	mad.lo.s32 	%r7, %r17, %r2, %r3;
	mul.wide.s32 	%rd4, %r7, 4;
	add.s64 	%rd5, %rd3, %rd4;
	ld.global.u32 	%r8, [%rd5];
	shl.b32 	%r9, %r3, 2;
	mov.u32 	%r10, sdata;
	add.s32 	%r4, %r10, %r9;
	st.shared.u32 	[%r4], %r8;
	bar.sync 	0;
	setp.lt.u32 	%p1, %r17, 2;
	@%p1 bra 	$L__BB2_4;
$L__BB2_1:
	shr.u32 	%r6, %r17, 1;
	setp.ge.u32 	%p2, %r3, %r6;
	@%p2 bra 	$L__BB2_3;
	shl.b32 	%r11, %r6, 2;
	add.s32 	%r12, %r4, %r11;
	ld.shared.u32 	%r13, [%r12];
	ld.shared.u32 	%r14, [%r4];
	add.s32 	%r15, %r14, %r13;
	st.shared.u32 	[%r4], %r15;
$L__BB2_3:
	bar.sync 	0;
	setp.gt.u32 	%p3, %r17, 3;
	mov.u32 	%r17, %r6;
	@%p3 bra 	$L__BB2_1;
$L__BB2_4:
	setp.ne.s32 	%p4, %r3, 0;
	@%p4 bra 	$L__BB2_6;
	ld.shared.u32 	%r16, [sdata];
	cvta.to.global.u64 	%rd6, %rd1;
	mul.wide.u32 	%rd7, %r2, 4;
	add.s64 	%rd8, %rd6, %rd7;
	st.global.u32 	[%rd8], %r16;
$L__BB2_6:
	ret;

}
	// .globl	_Z11reduction_4PiS_
.visible .entry _Z11reduction_4PiS_(
	.param .u64 .ptr .align 1 _Z11reduction_4PiS__param_0,
	.param .u64 .ptr .align 1 _Z11reduction_4PiS__param_1
)
{
	.reg .pred 	%p<5>;
	.reg .b32 	%r<23>;
	.reg .b64 	%rd<11>;

	ld.param.u64 	%rd2, [_Z11reduction_4PiS__param_0];
	ld.param.u64 	%rd1, [_Z11reduction_4PiS__param_1];
	cvta.to.global.u64 	%rd3, %rd2;
	mov.u32 	%r22, %ntid.x;
	mov.u32 	%r2, %ctaid.x;
	mul.lo.s32 	%r7, %r22, %r2;
	shl.b32 	%r8, %r7, 1;
	mov.u32 	%r3, %tid.x;
	add.s32 	%r9, %r8, %r3;
	mul.wide.s32 	%rd4, %r9, 4;
	add.s64 	%rd5, %rd3, %rd4;
	ld.global.u32 	%r10, [%rd5];
	add.s32 	%r11, %r9, %r22;
	mul.wide.u32 	%rd6, %r11, 4;
	add.s64 	%rd7, %rd3, %rd6;
	ld.global.u32 	%r12, [%rd7];
	add.s32 	%r13, %r12, %r10;
	shl.b32 	%r14, %r3, 2;
	mov.u32 	%r15, sdata;
	add.s32 	%r4, %r15, %r14;
	st.shared.u32 	[%r4], %r13;
	bar.sync 	0;
	setp.lt.u32 	%p1, %r22, 2;
	@%p1 bra 	$L__BB3_4;
$L__BB3_1:
	shr.u32 	%r6, %r22, 1;
	setp.ge.u32 	%p2, %r3, %r6;
	@%p2 bra 	$L__BB3_3;
	shl.b32 	%r16, %r6, 2;
	add.s32 	%r17, %r4, %r16;
	ld.shared.u32 	%r18, [%r17];
	ld.shared.u32 	%r19, [%r4];
	add.s32 	%r20, %r19, %r18;
	st.shared.u32 	[%r4], %r20;
$L__BB3_3:
	bar.sync 	0;
	setp.gt.u32 	%p3, %r22, 3;
	mov.u32 	%r22, %r6;
	@%p3 bra 	$L__BB3_1;
$L__BB3_4:
	setp.ne.s32 	%p4, %r3, 0;
	@%p4 bra 	$L__BB3_6;
	ld.shared.u32 	%r21, [sdata];
	cvta.to.global.u64 	%rd8, %rd1;
	mul.wide.u32 	%rd9, %r2, 4;
	add.s64 	%rd10, %rd8, %rd9;
	st.global.u32 	[%rd10], %r21;
$L__BB3_6:
	ret;

}
	// .globl	_Z11reduction_5PiS_
.visible .entry _Z11reduction_5PiS_(
	.param .u64 .ptr .align 1 _Z11reduction_5PiS__param_0,
	.param .u64 .ptr .align 1 _Z11reduction_5PiS__param_1
)
{
	.reg .pred 	%p<6>;
	.reg .b32 	%r<41>;
	.reg .b64 	%rd<11>;

	ld.param.u64 	%rd2, [_Z11reduction_5PiS__param_0];
	ld.param.u64 	%rd1, [_Z11reduction_5PiS__param_1];
	cvta.to.global.u64 	%rd3, %rd2;
	mov.u32 	%r40, %ntid.x;
	mov.u32 	%r2, %ctaid.x;
	mul.lo.s32 	%r7, %r40, %r2;
	shl.b32 	%r8, %r7, 1;
	mov.u32 	%r3, %tid.x;
	add.s32 	%r9, %r8, %r3;
	mul.wide.s32 	%rd4, %r9, 4;
	add.s64 	%rd5, %rd3, %rd4;
	ld.global.u32 	%r10, [%rd5];
	add.s32 	%r11, %r9, %r40;
	mul.wide.u32 	%rd6, %r11, 4;
	add.s64 	%rd7, %rd3, %rd6;
	ld.global.u32 	%r12, [%rd7];
	add.s32 	%r13, %r12, %r10;
	shl.b32 	%r14, %r3, 2;
	mov.u32 	%r15, sdata;
	add.s32 	%r4, %r15, %r14;
	st.shared.u32 	[%r4], %r13;
	bar.sync 	0;
	setp.lt.u32 	%p1, %r40, 66;
	@%p1 bra 	$L__BB4_4;
$L__BB4_1:
	shr.u32 	%r6, %r40, 1;
	setp.ge.u32 	%p2, %r3, %r6;
	@%p2 bra 	$L__BB4_3;
	shl.b32 	%r16, %r6, 2;
	add.s32 	%r17, %r4, %r16;
	ld.shared.u32 	%r18, [%r17];
	ld.shared.u32 	%r19, [%r4];
	add.s32 	%r20, %r19, %r18;
	st.shared.u32 	[%r4], %r20;
$L__BB4_3:
	bar.sync 	0;
	setp.gt.u32 	%p3, %r40, 131;
	mov.u32 	%r40, %r6;
	@%p3 bra 	$L__BB4_1;
$L__BB4_4:
	setp.gt.u32 	%p4, %r3, 31;
	@%p4 bra 	$L__BB4_7;
	ld.volatile.shared.u32 	%r21, [%r4+128];
	ld.volatile.shared.u32 	%r22, [%r4];
	add.s32 	%r23, %r22, %r21;
	st.volatile.shared.u32 	[%r4], %r23;
	ld.volatile.shared.u32 	%r24, [%r4+64];
	ld.volatile.shared.u32 	%r25, [%r4];
	add.s32 	%r26, %r25, %r24;
	st.volatile.shared.u32 	[%r4], %r26;
	ld.volatile.shared.u32 	%r27, [%r4+32];
	ld.volatile.shared.u32 	%r28, [%r4];
	add.s32 	%r29, %r28, %r27;
	st.volatile.shared.u32 	[%r4], %r29;
	ld.volatile.shared.u32 	%r30, [%r4+16];
	ld.volatile.shared.u32 	%r31, [%r4];
	add.s32 	%r32, %r31, %r30;
	st.volatile.shared.u32 	[%r4], %r32;
	ld.volatile.shared.u32 	%r33, [%r4+8];
	ld.volatile.shared.u32 	%r34, [%r4];
	add.s32 	%r35, %r34, %r33;
	st.volatile.shared.u32 	[%r4], %r35;
	ld.volatile.shared.u32 	%r36, [%r4+4];
	ld.volatile.shared.u32 	%r37, [%r4];
	add.s32 	%r38, %r37, %r36;
	st.volatile.shared.u32 	[%r4], %r38;
	setp.ne.s32 	%p5, %r3, 0;
	@%p5 bra 	$L__BB4_7;
	ld.shared.u32 	%r39, [sdata];
	cvta.to.global.u64 	%rd8, %rd1;
	mul.wide.u32 	%rd9, %r2, 4;
	add.s64 	%rd10, %rd8, %rd9;
	st.global.u32 	[%rd10], %r39;
$L__BB4_7:
	ret;

}


// ===== COMPILED SASS (sm_100) =====

	.target	sm_100

	.elftype	@"ET_EXEC"


//--------------------- .note.nv.tkinfo           --------------------------
	.section	.note.nv.tkinfo,"",@"SHT_NOTE"
	.sectionflags	@"SHF_NOTE_NV_TKINFO"
	.tkinfo
        /*0018*/ 	.word	0x00000002
        /*0030*/ 	.string	""
        /*0030*/ 	.string	"ptxas"
        /*0030*/ 	.string	"Cuda compilation tools, release 13.0, V13.0.88"
        /*0030*/ 	.string	"Build cuda_13.0.r13.0/compiler.36424714_0"
        /*0030*/ 	.string	"-arch sm_100 -m 64 "



//--------------------- .note.nv.cuinfo           --------------------------
	.section	.note.nv.cuinfo,"",@"SHT_NOTE"
	.sectionflags	@"SHF_NOTE_NV_CUINFO"
        /*0018*/ 	.short	0x0002
        /*001a*/ 	.short	0x0064
        /*001c*/ 	.short	0x0082
	.zero		2


//--------------------- .nv.info                  --------------------------
	.section	.nv.info,"",@"SHT_CUDA_INFO"
	.align	4


	//----- nvinfo : EIATTR_REGCOUNT
	.align		4
        /*0000*/ 	.byte	0x04, 0x2f
        /*0002*/ 	.short	(.L_1 - .L_0)
	.align		4
.L_0:
        /*0004*/ 	.word	index@(_Z9reductionPiS_)
        /*0008*/ 	.word	0x0000000b


	//----- nvinfo : EIATTR_FRAME_SIZE
	.align		4
.L_1:
        /*000c*/ 	.byte	0x04, 0x11
        /*000e*/ 	.short	(.L_3 - .L_2)
	.align		4
.L_2:
        /*0010*/ 	.word	index@(_Z9reductionPiS_)
        /*0014*/ 	.word	0x00000000


	//----- nvinfo : EIATTR_REGCOUNT
	.align		4
.L_3:
        /*0018*/ 	.byte	0x04, 0x2f
        /*001a*/ 	.short	(.L_5 - .L_4)
	.align		4
.L_4:
        /*001c*/ 	.word	index@(_Z11reduction_2PiS_)
        /*0020*/ 	.word	0x0000000a


	//----- nvinfo : EIATTR_FRAME_SIZE
	.align		4
.L_5:
        /*0024*/ 	.byte	0x04, 0x11
        /*0026*/ 	.short	(.L_7 - .L_6)
	.align		4
.L_6:
        /*0028*/ 	.word	index@(_Z11reduction_2PiS_)
        /*002c*/ 	.word	0x00000000


	//----- nvinfo : EIATTR_REGCOUNT
	.align		4
.L_7:
        /*0030*/ 	.byte	0x04, 0x2f
        /*0032*/ 	.short	(.L_9 - .L_8)
	.align		4
.L_8:
        /*0034*/ 	.word	index@(_Z11reduction_3PiS_)
        /*0038*/ 	.word	0x0000000b


	//----- nvinfo : EIATTR_FRAME_SIZE
	.align		4
.L_9:
        /*003c*/ 	.byte	0x04, 0x11
        /*003e*/ 	.short	(.L_11 - .L_10)
	.align		4
.L_10:
        /*0040*/ 	.word	index@(_Z11reduction_3PiS_)
        /*0044*/ 	.word	0x00000000


	//----- nvinfo : EIATTR_REGCOUNT
	.align		4
.L_11:
        /*0048*/ 	.byte	0x04, 0x2f
        /*004a*/ 	.short	(.L_13 - .L_12)
	.align		4
.L_12:
        /*004c*/ 	.word	index@(_Z11reduction_4PiS_)
        /*0050*/ 	.word	0x0000000e


	//----- nvinfo : EIATTR_FRAME_SIZE
	.align		4
.L_13:
        /*0054*/ 	.byte	0x04, 0x11
        /*0056*/ 	.short	(.L_15 - .L_14)
	.align		4
.L_14:
        /*0058*/ 	.word	index@(_Z11reduction_4PiS_)
        /*005c*/ 	.word	0x00000000


	//----- nvinfo : EIATTR_REGCOUNT
	.align		4
.L_15:
        /*0060*/ 	.byte	0x04, 0x2f
        /*0062*/ 	.short	(.L_17 - .L_16)
	.align		4
.L_16:
        /*0064*/ 	.word	index@(_Z11reduction_5PiS_)
        /*0068*/ 	.word	0x0000000d


	//----- nvinfo : EIATTR_FRAME_SIZE
	.align		4
.L_17:
        /*006c*/ 	.byte	0x04, 0x11
        /*006e*/ 	.short	(.L_19 - .L_18)
	.align		4
.L_18:
        /*0070*/ 	.word	index@(_Z11reduction_5PiS_)
        /*0074*/ 	.word	0x00000000


	//----- nvinfo : EIATTR_MIN_STACK_SIZE
	.align		4
.L_19:
        /*0078*/ 	.byte	0x04, 0x12
        /*007a*/ 	.short	(.L_21 - .L_20)
	.align		4
.L_20:
        /*007c*/ 	.word	index@(_Z11reduction_5PiS_)
        /*0080*/ 	.word	0x00000000


	//----- nvinfo : EIATTR_MIN_STACK_SIZE
	.align		4
.L_21:
        /*0084*/ 	.byte	0x04, 0x12
        /*0086*/ 	.short	(.L_23 - .L_22)
	.align		4
.L_22:
        /*0088*/ 	.word	index@(_Z11reduction_4PiS_)
        /*008c*/ 	.word	0x00000000


	//----- nvinfo : EIATTR_MIN_STACK_SIZE
	.align		4
.L_23:
        /*0090*/ 	.byte	0x04, 0x12
        /*0092*/ 	.short	(.L_25 - .L_24)
	.align		4
.L_24:
        /*0094*/ 	.word	index@(_Z11reduction_3PiS_)
        /*0098*/ 	.word	0x00000000


	//----- nvinfo : EIATTR_MIN_STACK_SIZE
	.align		4
.L_25:
        /*009c*/ 	.byte	0x04, 0x12
        /*009e*/ 	.short	(.L_27 - .L_26)
	.align		4
.L_26:
        /*00a0*/ 	.word	index@(_Z11reduction_2PiS_)
        /*00a4*/ 	.word	0x00000000


	//----- nvinfo : EIATTR_MIN_STACK_SIZE
	.align		4
.L_27:
        /*00a8*/ 	.byte	0x04, 0x12
        /*00aa*/ 	.short	(.L_29 - .L_28)
	.align		4
.L_28:
        /*00ac*/ 	.word	index@(_Z9reductionPiS_)
        /*00b0*/ 	.word	0x00000000
.L_29:


//--------------------- .nv.compat                --------------------------
	.section	.nv.compat,"",@"SHT_CUDA_COMPAT_INFO"
	.align	4
        /*0000*/ 	.byte	0x02, 0x09, 0x00, 0x00, 0x02, 0x02, 0x01, 0x00, 0x02, 0x05, 0x05, 0x00, 0x03, 0x07, 0x01, 0x01
        /*0010*/ 	.byte	0x02, 0x03, 0x00, 0x00, 0x02, 0x06, 0x01, 0x00, 0x04, 0x0b, 0x08, 0x00, 0x09, 0x00, 0x00, 0x00
        /*0020*/ 	.byte	0x00, 0x00, 0x00, 0x00


//--------------------- .nv.info._Z11reduction_5PiS_ --------------------------
	.section	.nv.info._Z11reduction_5PiS_,"",@"SHT_CUDA_INFO"
	.sectionflags	@""
	.align	4


	//----- nvinfo : EIATTR_CUDA_API_VERSION
	.align		4
        /*0000*/ 	.byte	0x04, 0x37
        /*0002*/ 	.short	(.L_31 - .L_30)
.L_30:
        /*0004*/ 	.word	0x00000082


	//----- nvinfo : EIATTR_KPARAM_INFO
	.align		4
.L_31:
        /*0008*/ 	.byte	0x04, 0x17
        /*000a*/ 	.short	(.L_33 - .L_32)
.L_32:
        /*000c*/ 	.word	0x00000000
        /*0010*/ 	.short	0x0001
        /*0012*/ 	.short	0x0008
        /*0014*/ 	.byte	0x00, 0xf5, 0x21, 0x00


	//----- nvinfo : EIATTR_KPARAM_INFO
	.align		4
.L_33:
        /*0018*/ 	.byte	0x04, 0x17
        /*001a*/ 	.short	(.L_35 - .L_34)
.L_34:
        /*001c*/ 	.word	0x00000000
        /*0020*/ 	.short	0x0000
        /*0022*/ 	.short	0x0000
        /*0024*/ 	.byte	0x00, 0xf5, 0x21, 0x00


	//----- nvinfo : EIATTR_SPARSE_MMA_MASK
	.align		4
.L_35:
        /*0028*/ 	.byte	0x03, 0x50
        /*002a*/ 	.short	0x0000


	//----- nvinfo : EIATTR_MAXREG_COUNT
	.align		4
        /*002c*/ 	.byte	0x03, 0x1b
        /*002e*/ 	.short	0x00ff


	//----- nvinfo : EIATTR_NUM_BARRIERS
	.align		4
        /*0030*/ 	.byte	0x02, 0x4c
        /*0032*/ 	.byte	0x01
	.zero		1


	//----- nvinfo : EIATTR_MERCURY_ISA_VERSION
	.align		4
        /*0034*/ 	.byte	0x03, 0x5f
        /*0036*/ 	.short	0x0101


	//----- nvinfo : EIATTR_VRC_CTA_INIT_COUNT
	.align		4
        /*0038*/ 	.byte	0x02, 0x4a
	.zero		1
	.zero		1


	//----- nvinfo : EIATTR_EXIT_INSTR_OFFSETS
	.align		4
        /*003c*/ 	.byte	0x04, 0x1c
        /*003e*/ 	.short	(.L_37 - .L_36)


	//   ....[0]....
.L_36:
        /*0040*/ 	.word	0x00000230


	//   ....[1]....
        /*0044*/ 	.word	0x000003d0


	//   ....[2]....
        /*0048*/ 	.word	0x00000450


	//----- nvinfo : EIATTR_CBANK_PARAM_SIZE
	.align		4
.L_37:
        /*004c*/ 	.byte	0x03, 0x19
        /*004e*/ 	.short	0x0010


	//----- nvinfo : EIATTR_PARAM_CBANK
	.align		4
        /*0050*/ 	.byte	0x04, 0x0a
        /*0052*/ 	.short	(.L_39 - .L_38)
	.align		4
.L_38:
        /*0054*/ 	.word	index@(.nv.constant0._Z11reduction_5PiS_)
        /*0058*/ 	.short	0x0380
        /*005a*/ 	.short	0x0010


	//----- nvinfo : EIATTR_SW_WAR
	.align		4
.L_39:
        /*005c*/ 	.byte	0x04, 0x36
        /*005e*/ 	.short	(.L_41 - .L_40)
.L_40:
        /*0060*/ 	.word	0x00000008
.L_41:


//--------------------- .nv.info._Z11reduction_4PiS_ --------------------------
	.section	.nv.info._Z11reduction_4PiS_,"",@"SHT_CUDA_INFO"
	.sectionflags	@""
	.align	4


	//----- nvinfo : EIATTR_CUDA_API_VERSION
	.align		4
        /*0000*/ 	.byte	0x04, 0x37
        /*0002*/ 	.short	(.L_43 - .L_42)
.L_42:
        /*0004*/ 	.word	0x00000082


	//----- nvinfo : EIATTR_KPARAM_INFO
	.align		4
.L_43:
        /*0008*/ 	.byte	0x04, 0x17
        /*000a*/ 	.short	(.L_45 - .L_44)
.L_44:
        /*000c*/ 	.word	0x00000000
        /*0010*/ 	.short	0x0001
        /*0012*/ 	.short	0x0008
        /*0014*/ 	.byte	0x00, 0xf5, 0x21, 0x00


	//----- nvinfo : EIATTR_KPARAM_INFO
	.align		4
.L_45:
        /*0018*/ 	.byte	0x04, 0x17
        /*001a*/ 	.short	(.L_47 - .L_46)
.L_46:
        /*001c*/ 	.word	0x00000000
        /*0020*/ 	.short	0x0000
        /*0022*/ 	.short	0x0000
        /*0024*/ 	.byte	0x00, 0xf5, 0x21, 0x00


	//----- nvinfo : EIATTR_SPARSE_MMA_MASK
	.align		4
.L_47:
        /*0028*/ 	.byte	0x03, 0x50
        /*002a*/ 	.short	0x0000


	//----- nvinfo : EIATTR_MAXREG_COUNT
	.align		4
        /*002c*/ 	.byte	0x03, 0x1b
        /*002e*/ 	.short	0x00ff


	//----- nvinfo : EIATTR_NUM_BARRIERS
	.align		4
        /*0030*/ 	.byte	0x02, 0x4c
        /*0032*/ 	.byte	0x01
	.zero		1


	//----- nvinfo : EIATTR_MERCURY_ISA_VERSION
	.align		4
        /*0034*/ 	.byte	0x03, 0x5f
        /*0036*/ 	.short	0x0101


	//----- nvinfo : EIATTR_VRC_CTA_INIT_COUNT
	.align		4
        /*0038*/ 	.byte	0x02, 0x4a
	.zero		1
	.zero		1


	//----- nvinfo : EIATTR_EXIT_INSTR_OFFSETS
	.align		4
        /*003c*/ 	.byte	0x04, 0x1c
        /*003e*/ 	.short	(.L_49 - .L_48)


	//   ....[0]....
.L_48:
        /*0040*/ 	.word	0x00000230


	//   ....[1]....
        /*0044*/ 	.word	0x000002b0


	//----- nvinfo : EIATTR_CBANK_PARAM_SIZE
	.align		4
.L_49:
        /*0048*/ 	.byte	0x03, 0x19
        /*004a*/ 	.short	0x0010


	//----- nvinfo : EIATTR_PARAM_CBANK
	.align		4
        /*004c*/ 	.byte	0x04, 0x0a
        /*004e*/ 	.short	(.L_51 - .L_50)
	.align		4
.L_50:
        /*0050*/ 	.word	index@(.nv.constant0._Z11reduction_4PiS_)
        /*0054*/ 	.short	0x0380
        /*0056*/ 	.short	0x0010


	//----- nvinfo : EIATTR_SW_WAR
	.align		4
.L_51:
        /*0058*/ 	.byte	0x04, 0x36
        /*005a*/ 	.short	(.L_53 - .L_52)
.L_52:
        /*005c*/ 	.word	0x00000008
.L_53:


//--------------------- .nv.info._Z11reduction_3PiS_ --------------------------
	.section	.nv.info._Z11reduction_3PiS_,"",@"SHT_CUDA_INFO"
	.sectionflags	@""
	.align	4


	//----- nvinfo : EIATTR_CUDA_API_VERSION
	.align		4
        /*0000*/ 	.byte	0x04, 0x37
        /*0002*/ 	.short	(.L_55 - .L_54)
.L_54:
        /*0004*/ 	.word	0x00000082


	//----- nvinfo : EIATTR_KPARAM_INFO
	.align		4
.L_55:
        /*0008*/ 	.byte	0x04, 0x17
        /*000a*/ 	.short	(.L_57 - .L_56)
.L_56:
        /*000c*/ 	.word	0x00000000
        /*0010*/ 	.short	0x0001
        /*0012*/ 	.short	0x0008
        /*0014*/ 	.byte	0x00, 0xf5, 0x21, 0x00


	//----- nvinfo : EIATTR_KPARAM_INFO
	.align		4
.L_57:
        /*0018*/ 	.byte	0x04, 0x17
        /*001a*/ 	.short	(.L_59 - .L_58)
.L_58:
        /*001c*/ 	.word	0x00000000
        /*0020*/ 	.short	0x0000
        /*0022*/ 	.short	0x0000
        /*0024*/ 	.byte	0x00, 0xf5, 0x21, 0x00


	//----- nvinfo : EIATTR_SPARSE_MMA_MASK
	.align		4
.L_59:
        /*0028*/ 	.byte	0x03, 0x50
        /*002a*/ 	.short	0x0000


	//----- nvinfo : EIATTR_MAXREG_COUNT
	.align		4
        /*002c*/ 	.byte	0x03, 0x1b
        /*002e*/ 	.short	0x00ff


	//----- nvinfo : EIATTR_NUM_BARRIERS
	.align		4
        /*0030*/ 	.byte	0x02, 0x4c
        /*0032*/ 	.byte	0x01
	.zero		1


	//----- nvinfo : EIATTR_MERCURY_ISA_VERSION
	.align		4
        /*0034*/ 	.byte	0x03, 0x5f
        /*0036*/ 	.short	0x0101


	//----- nvinfo : EIATTR_VRC_CTA_INIT_COUNT
	.align		4
        /*0038*/ 	.byte	0x02, 0x4a
	.zero		1
	.zero		1


	//----- nvinfo : EIATTR_EXIT_INSTR_OFFSETS
	.align		4
        /*003c*/ 	.byte	0x04, 0x1c
        /*003e*/ 	.short	(.L_61 - .L_60)


	//   ....[0]....
.L_60:
        /*0040*/ 	.word	0x000001e0


	//   ....[1]....
        /*0044*/ 	.word	0x00000260


	//----- nvinfo : EIATTR_CBANK_PARAM_SIZE
	.align		4
.L_61:
        /*0048*/ 	.byte	0x03, 0x19
        /*004a*/ 	.short	0x0010


	//----- nvinfo : EIATTR_PARAM_CBANK
	.align		4
        /*004c*/ 	.byte	0x04, 0x0a
        /*004e*/ 	.short	(.L_63 - .L_62)
	.align		4
.L_62:
        /*0050*/ 	.word	index@(.nv.constant0._Z11reduction_3PiS_)
        /*0054*/ 	.short	0x0380
        /*0056*/ 	.short	0x0010


	//----- nvinfo : EIATTR_SW_WAR
	.align		4
.L_63:
        /*0058*/ 	.byte	0x04, 0x36
        /*005a*/ 	.short	(.L_65 - .L_64)
.L_64:
        /*005c*/ 	.word	0x00000008
.L_65:


//--------------------- .nv.info._Z11reduction_2PiS_ --------------------------
	.section	.nv.info._Z11reduction_2PiS_,"",@"SHT_CUDA_INFO"
	.sectionflags	@""
	.align	4


	//----- nvinfo : EIATTR_CUDA_API_VERSION
	.align		4
        /*0000*/ 	.byte	0x04, 0x37
        /*0002*/ 	.short	(.L_67 - .L_66)
.L_66:
        /*0004*/ 	.word	0x00000082


	//----- nvinfo : EIATTR_KPARAM_INFO
	.align		4
.L_67:
        /*0008*/ 	.byte	0x04, 0x17
        /*000a*/ 	.short	(.L_69 - .L_68)
.L_68:
        /*000c*/ 	.word	0x00000000
        /*0010*/ 	.short	0x0001
        /*0012*/ 	.short	0x0008
        /*0014*/ 	.byte	0x00, 0xf5, 0x21, 0x00


	//----- nvinfo : EIATTR_KPARAM_INFO
	.align		4
.L_69:
        /*0018*/ 	.byte	0x04, 0x17
        /*001a*/ 	.short	(.L_71 - .L_70)
.L_70:
        /*001c*/ 	.word	0x00000000
        /*0020*/ 	.short	0x0000
        /*0022*/ 	.short	0x0000
        /*0024*/ 	.byte	0x00, 0xf5, 0x21, 0x00


	//----- nvinfo : EIATTR_SPARSE_MMA_MASK
	.align		4
.L_71:
        /*0028*/ 	.byte	0x03, 0x50
        /*002a*/ 	.short	0x0000


	//----- nvinfo : EIATTR_MAXREG_COUNT
	.align		4
        /*002c*/ 	.byte	0x03, 0x1b
        /*002e*/ 	.short	0x00ff


	//----- nvinfo : EIATTR_NUM_BARRIERS
	.align		4
        /*0030*/ 	.byte	0x02, 0x4c
        /*0032*/ 	.byte	0x01
	.zero		1


	//----- nvinfo : EIATTR_MERCURY_ISA_VERSION
	.align		4
        /*0034*/ 	.byte	0x03, 0x5f
        /*0036*/ 	.short	0x0101


	//----- nvinfo : EIATTR_VRC_CTA_INIT_COUNT
	.align		4
        /*0038*/ 	.byte	0x02, 0x4a
	.zero		1
	.zero		1


	//----- nvinfo : EIATTR_EXIT_INSTR_OFFSETS
	.align		4
        /*003c*/ 	.byte	0x04, 0x1c
        /*003e*/ 	.short	(.L_73 - .L_72)


	//   ....[0]....
.L_72:
        /*0040*/ 	.word	0x00000210


	//   ....[1]....
        /*0044*/ 	.word	0x00000290


	//----- nvinfo : EIATTR_CBANK_PARAM_SIZE
	.align		4
.L_73:
        /*0048*/ 	.byte	0x03, 0x19
        /*004a*/ 	.short	0x0010


	//----- nvinfo : EIATTR_PARAM_CBANK
	.align		4
        /*004c*/ 	.byte	0x04, 0x0a
        /*004e*/ 	.short	(.L_75 - .L_74)
	.align		4
.L_74:
        /*0050*/ 	.word	index@(.nv.constant0._Z11reduction_2PiS_)
        /*0054*/ 	.short	0x0380
        /*0056*/ 	.short	0x0010


	//----- nvinfo : EIATTR_SW_WAR
	.align		4
.L_75:
        /*0058*/ 	.byte	0x04, 0x36
        /*005a*/ 	.short	(.L_77 - .L_76)
.L_76:
        /*005c*/ 	.word	0x00000008
.L_77:


//--------------------- .nv.info._Z9reductionPiS_ --------------------------
	.section	.nv.info._Z9reductionPiS_,"",@"SHT_CUDA_INFO"
	.sectionflags	@""
	.align	4


	//----- nvinfo : EIATTR_CUDA_API_VERSION
	.align		4
        /*0000*/ 	.byte	0x04, 0x37
        /*0002*/ 	.short	(.L_79 - .L_78)
.L_78:
        /*0004*/ 	.word	0x00000082


	//----- nvinfo : EIATTR_KPARAM_INFO
	.align		4
.L_79:
        /*0008*/ 	.byte	0x04, 0x17
        /*000a*/ 	.short	(.L_81 - .L_80)
.L_80:
        /*000c*/ 	.word	0x00000000
        /*0010*/ 	.short	0x0001
        /*0012*/ 	.short	0x0008
        /*0014*/ 	.byte	0x00, 0xf5, 0x21, 0x00


	//----- nvinfo : EIATTR_KPARAM_INFO
	.align		4
.L_81:
        /*0018*/ 	.byte	0x04, 0x17
        /*001a*/ 	.short	(.L_83 - .L_82)
.L_82:
        /*001c*/ 	.word	0x00000000
        /*0020*/ 	.short	0x0000
        /*0022*/ 	.short	0x0000
        /*0024*/ 	.byte	0x00, 0xf5, 0x21, 0x00


	//----- nvinfo : EIATTR_SPARSE_MMA_MASK
	.align		4
.L_83:
        /*0028*/ 	.byte	0x03, 0x50
        /*002a*/ 	.short	0x0000


	//----- nvinfo : EIATTR_MAXREG_COUNT
	.align		4
        /*002c*/ 	.byte	0x03, 0x1b
        /*002e*/ 	.short	0x00ff


	//----- nvinfo : EIATTR_NUM_BARRIERS
	.align		4
        /*0030*/ 	.byte	0x02, 0x4c
        /*0032*/ 	.byte	0x01
	.zero		1


	//----- nvinfo : EIATTR_MERCURY_ISA_VERSION
	.align		4
        /*0034*/ 	.byte	0x03, 0x5f
        /*0036*/ 	.short	0x0101


	//----- nvinfo : EIATTR_VRC_CTA_INIT_COUNT
	.align		4
        /*0038*/ 	.byte	0x02, 0x4a
	.zero		1
	.zero		1


	//----- nvinfo : EIATTR_EXIT_INSTR_OFFSETS
	.align		4
        /*003c*/ 	.byte	0x04, 0x1c
        /*003e*/ 	.short	(.L_85 - .L_84)


	//   ....[0]....
.L_84:
        /*0040*/ 	.word	0x000001f0


	//   ....[1]....
        /*0044*/ 	.word	0x00000270


	//----- nvinfo : EIATTR_CBANK_PARAM_SIZE
	.align		4
.L_85:
        /*0048*/ 	.byte	0x03, 0x19
        /*004a*/ 	.short	0x0010


	//----- nvinfo : EIATTR_PARAM_CBANK
	.align		4
        /*004c*/ 	.byte	0x04, 0x0a
        /*004e*/ 	.short	(.L_87 - .L_86)
	.align		4
.L_86:
        /*0050*/ 	.word	index@(.nv.constant0._Z9reductionPiS_)
        /*0054*/ 	.short	0x0380
        /*0056*/ 	.short	0x0010


	//----- nvinfo : EIATTR_SW_WAR
	.align		4
.L_87:
        /*0058*/ 	.byte	0x04, 0x36
        /*005a*/ 	.short	(.L_89 - .L_88)
.L_88:
        /*005c*/ 	.word	0x00000008
.L_89:


//--------------------- .nv.callgraph             --------------------------
	.section	.nv.callgraph,"",@"SHT_CUDA_CALLGRAPH"
	.align	4
	.sectionentsize	8
	.align		4
        /*0000*/ 	.word	0x00000000
	.align		4
        /*0004*/ 	.word	0xffffffff
	.align		4
        /*0008*/ 	.word	0x00000000
	.align		4
        /*000c*/ 	.word	0xfffffffe
	.align		4
        /*0010*/ 	.word	0x00000000
	.align		4
        /*0014*/ 	.word	0xfffffffd
	.align		4
        /*0018*/ 	.word	0x00000000
	.align		4
        /*001c*/ 	.word	0xfffffffc


//--------------------- .text._Z11reduction_5PiS_ --------------------------
	.section	.text._Z11reduction_5PiS_,"ax",@progbits
	.align	128
        .global         _Z11reduction_5PiS_
        .type           _Z11reduction_5PiS_,@function
        .size           _Z11reduction_5PiS_,(.L_x_15 - _Z11reduction_5PiS_)
        .other          _Z11reduction_5PiS_,@"STO_CUDA_ENTRY STV_DEFAULT"
_Z11reduction_5PiS_:
.text._Z11reduction_5PiS_:
[----:B------:R-:W-:Y:S01]  /*0000*/  LDC R1, c[0x0][0x37c] ;  /* 0x0000df00ff017b82 */ /* 0x000fe20000000800 */
[----:B------:R-:W0:Y:S01]  /*0010*/  S2R R0, SR_CTAID.X ;  /* 0x0000000000007919 */ /* 0x000e220000002500 */
[----:B------:R-:W0:Y:S06]  /*0020*/  LDCU UR8, c[0x0][0x360] ;  /* 0x00006c00ff0877ac */ /* 0x000e2c0008000800 */
[----:B------:R-:W1:Y:S01]  /*0030*/  LDC.64 R6, c[0x0][0x380] ;  /* 0x0000e000ff067b82 */ /* 0x000e620000000a00 */
[----:B------:R-:W2:Y:S01]  /*0040*/  S2R R2, SR_TID.X ;  /* 0x0000000000027919 */ /* 0x000ea20000002100 */
[----:B------:R-:W3:Y:S01]  /*0050*/  LDCU.64 UR6, c[0x0][0x358] ;  /* 0x00006b00ff0677ac */ /* 0x000ee20008000a00 */
[----:B0-----:R-:W-:-:S04]  /*0060*/  IMAD R3, R0, UR8, RZ ;  /* 0x0000000800037c24 */ /* 0x001fc8000f8e02ff */
[----:B--2---:R-:W-:-:S04]  /*0070*/  IMAD R3, R3, 0x2, R2 ;  /* 0x0000000203037824 */ /* 0x004fc800078e0202 */
[C---:B-1----:R-:W-:Y:S01]  /*0080*/  IMAD.WIDE R4, R3.reuse, 0x4, R6 ;  /* 0x0000000403047825 */ /* 0x042fe200078e0206 */
[----:B------:R-:W-:-:S05]  /*0090*/  IADD3 R9, PT, PT, R3, UR8, RZ ;  /* 0x0000000803097c10 */ /* 0x000fca000fffe0ff */
[----:B------:R-:W-:Y:S01]  /*00a0*/  IMAD.WIDE.U32 R6, R9, 0x4, R6 ;  /* 0x0000000409067825 */ /* 0x000fe200078e0006 */
[----:B---3--:R-:W2:Y:S05]  /*00b0*/  LDG.E R4, desc[UR6][R4.64] ;  /* 0x0000000604047981 */ /* 0x008eaa000c1e1900 */
[----:B------:R-:W2:Y:S01]  /*00c0*/  LDG.E R7, desc[UR6][R6.64] ;  /* 0x0000000606077981 */ /* 0x000ea2000c1e1900 */
[----:B------:R-:W0:Y:S01]  /*00d0*/  S2UR UR5, SR_CgaCtaId ;  /* 0x00000000000579c3 */ /* 0x000e220000008800 */
[----:B------:R-:W-:Y:S01]  /*00e0*/  UMOV UR4, 0x400 ;  /* 0x0000040000047882 */ /* 0x000fe20000000000 */
[----:B------:R-:W-:Y:S01]  /*00f0*/  UISETP.GE.U32.AND UP0, UPT, UR8, 0x42, UPT ;  /* 0x000000420800788c */ /* 0x000fe2000bf06070 */
[----:B------:R-:W-:Y:S01]  /*0100*/  ISETP.GT.U32.AND P0, PT, R2, 0x1f, PT ;  /* 0x0000001f0200780c */ /* 0x000fe20003f04070 */
[----:B0-----:R-:W-:-:S06]  /*0110*/  ULEA UR4, UR5, UR4, 0x18 ;  /* 0x0000000405047291 */ /* 0x001fcc000f8ec0ff */
[----:B------:R-:W-:Y:S01]  /*0120*/  LEA R3, R2, UR4, 0x2 ;  /* 0x0000000402037c11 */ /* 0x000fe2000f8e10ff */
[----:B--2---:R-:W-:-:S05]  /*0130*/  IMAD.IADD R8, R4, 0x1, R7 ;  /* 0x0000000104087824 */ /* 0x004fca00078e0207 */
[----:B------:R0:W-:Y:S01]  /*0140*/  STS [R3], R8 ;  /* 0x0000000803007388 */ /* 0x0001e20000000800 */
[----:B------:R-:W-:Y:S06]  /*0150*/  BAR.SYNC.DEFER_BLOCKING 0x0 ;  /* 0x0000000000007b1d */ /* 0x000fec0000010000 */
[----:B------:R-:W-:Y:S05]  /*0160*/  BRA.U !UP0, `(.L_x_0) ;  /* 0x0000000108307547 */ /* 0x000fea000b800000 */
[----:B------:R-:W-:-:S07]  /*0170*/  MOV R4, UR8 ;  /* 0x0000000800047c02 */ /* 0x000fce0008000f00 */
.L_x_1:
[----:B------:R-:W-:-:S04]  /*0180*/  SHF.R.U32.HI R7, RZ, 0x1, R4 ;  /* 0x00000001ff077819 */ /* 0x000fc80000011604 */
[----:B------:R-:W-:-:S13]  /*0190*/  ISETP.GE.U32.AND P1, PT, R2, R7, PT ;  /* 0x000000070200720c */ /* 0x000fda0003f26070 */
[----:B------:R-:W-:Y:S01]  /*01a0*/  @!P1 IMAD R5, R7, 0x4, R3 ;  /* 0x0000000407059824 */ /* 0x000fe200078e0203 */
[----:B------:R-:W-:Y:S05]  /*01b0*/  @!P1 LDS R6, [R3] ;  /* 0x0000000003069984 */ /* 0x000fea0000000800 */
[----:B------:R-:W1:Y:S02]  /*01c0*/  @!P1 LDS R5, [R5] ;  /* 0x0000000005059984 */ /* 0x000e640000000800 */
[----:B-1----:R-:W-:-:S05]  /*01d0*/  @!P1 IADD3 R6, PT, PT, R5, R6, RZ ;  /* 0x0000000605069210 */ /* 0x002fca0007ffe0ff */
[----:B------:R1:W-:Y:S01]  /*01e0*/  @!P1 STS [R3], R6 ;  /* 0x0000000603009388 */ /* 0x0003e20000000800 */
[----:B------:R-:W-:Y:S01]  /*01f0*/  BAR.SYNC.DEFER_BLOCKING 0x0 ;  /* 0x0000000000007b1d */ /* 0x000fe20000010000 */
[----:B------:R-:W-:Y:S01]  /*0200*/  ISETP.GT.U32.AND P1, PT, R4, 0x83, PT ;  /* 0x000000830400780c */ /* 0x000fe20003f24070 */
[----:B------:R-:W-:-:S12]  /*0210*/  IMAD.MOV.U32 R4, RZ, RZ, R7 ;  /* 0x000000ffff047224 */ /* 0x000fd800078e0007 */
[----:B-1----:R-:W-:Y:S05]  /*0220*/  @P1 BRA `(.L_x_1) ;  /* 0xfffffffc00d41947 */ /* 0x002fea000383ffff */
.L_x_0:
[----:B------:R-:W-:Y:S05]  /*0230*/  @P0 EXIT ;  /* 0x000000000000094d */ /* 0x000fea0003800000 */
[----:B------:R-:W-:Y:S01]  /*0240*/  LDS R4, [R3+0x80] ;  /* 0x0000800003047984 */ /* 0x000fe20000000800 */
[----:B------:R-:W-:-:S03]  /*0250*/  ISETP.NE.AND P0, PT, R2, RZ, PT ;  /* 0x000000ff0200720c */ /* 0x000fc60003f05270 */
[----:B------:R-:W1:Y:S02]  /*0260*/  LDS R5, [R3] ;  /* 0x0000000003057984 */ /* 0x000e640000000800 */
[----:B-1----:R-:W-:-:S05]  /*0270*/  IADD3 R4, PT, PT, R4, R5, RZ ;  /* 0x0000000504047210 */ /* 0x002fca0007ffe0ff */
[----:B------:R-:W-:Y:S04]  /*0280*/  STS [R3], R4 ;  /* 0x0000000403007388 */ /* 0x000fe80000000800 */
[----:B------:R-:W-:Y:S04]  /*0290*/  LDS R5, [R3+0x40] ;  /* 0x0000400003057984 */ /* 0x000fe80000000800 */
[----:B------:R-:W1:Y:S02]  /*02a0*/  LDS R6, [R3] ;  /* 0x0000000003067984 */ /* 0x000e640000000800 */
[----:B-1----:R-:W-:-:S05]  /*02b0*/  IMAD.IADD R6, R5, 0x1, R6 ;  /* 0x0000000105067824 */ /* 0x002fca00078e0206 */
[----:B------:R-:W-:Y:S04]  /*02c0*/  STS [R3], R6 ;  /* 0x0000000603007388 */ /* 0x000fe80000000800 */
[----:B------:R-:W-:Y:S04]  /*02d0*/  LDS R5, [R3+0x20] ;  /* 0x0000200003057984 */ /* 0x000fe80000000800 */
[----:B0-----:R-:W0:Y:S02]  /*02e0*/  LDS R8, [R3] ;  /* 0x0000000003087984 */ /* 0x001e240000000800 */
[----:B0-----:R-:W-:-:S05]  /*02f0*/  IADD3 R8, PT, PT, R5, R8, RZ ;  /* 0x0000000805087210 */ /* 0x001fca0007ffe0ff */
[----:B------:R-:W-:Y:S04]  /*0300*/  STS [R3], R8 ;  /* 0x0000000803007388 */ /* 0x000fe80000000800 */
[----:B------:R-:W-:Y:S04]  /*0310*/  LDS R5, [R3+0x10] ;  /* 0x0000100003057984 */ /* 0x000fe80000000800 */
[----:B------:R-:W0:Y:S02]  /*0320*/  LDS R10, [R3] ;  /* 0x00000000030a7984 */ /* 0x000e240000000800 */
[----:B0-----:R-:W-:-:S05]  /*0330*/  IMAD.IADD R10, R5, 0x1, R10 ;  /* 0x00000001050a7824 */ /* 0x001fca00078e020a */
[----:B------:R-:W-:Y:S04]  /*0340*/  STS [R3], R10 ;  /* 0x0000000a03007388 */ /* 0x000fe80000000800 */
[----:B------:R-:W-:Y:S04]  /*0350*/  LDS R4, [R3+0x8] ;  /* 0x0000080003047984 */ /* 0x000fe80000000800 */
[----:B------:R-:W0:Y:S02]  /*0360*/  LDS R5, [R3] ;  /* 0x0000000003057984 */ /* 0x000e240000000800 */
[----:B0-----:R-:W-:-:S05]  /*0370*/  IADD3 R4, PT, PT, R4, R5, RZ ;  /* 0x0000000504047210 */ /* 0x001fca0007ffe0ff */
[----:B------:R-:W-:Y:S04]  /*0380*/  STS [R3], R4 ;  /* 0x0000000403007388 */ /* 0x000fe80000000800 */
[----:B------:R-:W-:Y:S04]  /*0390*/  LDS R5, [R3+0x4] ;  /* 0x0000040003057984 */ /* 0x000fe80000000800 */
[----:B------:R-:W0:Y:S02]  /*03a0*/  LDS R6, [R3] ;  /* 0x0000000003067984 */ /* 0x000e240000000800 */
[----:B0-----:R-:W-:-:S05]  /*03b0*/  IMAD.IADD R6, R5, 0x1, R6 ;  /* 0x0000000105067824 */ /* 0x001fca00078e0206 */
[----:B------:R0:W-:Y:S01]  /*03c0*/  STS [R3], R6 ;  /* 0x0000000603007388 */ /* 0x0001e20000000800 */
[----:B------:R-:W-:Y:S05]  /*03d0*/  @P0 EXIT ;  /* 0x000000000000094d */ /* 0x000fea0003800000 */
[----:B------:R-:W1:Y:S01]  /*03e0*/  S2UR UR5, SR_CgaCtaId ;  /* 0x00000000000579c3 */ /* 0x000e620000008800 */
[----:B------:R-:W-:-:S07]  /*03f0*/  UMOV UR4, 0x400 ;  /* 0x0000040000047882 */ /* 0x000fce0000000000 */
[----:B0-----:R-:W0:Y:S01]  /*0400*/  LDC.64 R2, c[0x0][0x388] ;  /* 0x0000e200ff027b82 */ /* 0x001e220000000a00 */
[----:B-1----:R-:W-:Y:S01]  /*0410*/  ULEA UR4, UR5, UR4, 0x18 ;  /* 0x0000000405047291 */ /* 0x002fe2000f8ec0ff */
[----:B0-----:R-:W-:-:S08]  /*0420*/  IMAD.WIDE.U32 R2, R0, 0x4, R2 ;  /* 0x0000000400027825 */ /* 0x001fd000078e0002 */
[----:B------:R-:W0:Y:S04]  /*0430*/  LDS R5, [UR4] ;  /* 0x00000004ff057984 */ /* 0x000e280008000800 */
[----:B0-----:R-:W-:Y:S01]  /*0440*/  STG.E desc[UR6][R2.64], R5 ;  /* 0x0000000502007986 */ /* 0x001fe2000c101906 */
[----:B------:R-:W-:Y:S05]  /*0450*/  EXIT ;  /* 0x000000000000794d */ /* 0x000fea0003800000 */
.L_x_2:
[----:B------:R-:W-:-:S00]  /*0460*/  BRA `(.L_x_2) ;  /* 0xfffffffc00fc7947 */ /* 0x000fc0000383ffff */
[----:B------:R-:W-:-:S00]  /*0470*/  NOP ;  /* 0x0000000000007918 */ /* 0x000fc00000000000 */
        /* <DEDUP_REMOVED lines=8> */
.L_x_15:


//--------------------- .text._Z11reduction_4PiS_ --------------------------
	.section	.text._Z11reduction_4PiS_,"ax",@progbits
	.align	128
        .global         _Z11reduction_4PiS_
        .type           _Z11reduction_4PiS_,@function
        .size           _Z11reduction_4PiS_,(.L_x_16 - _Z11reduction_4PiS_)
        .other          _Z11reduction_4PiS_,@"STO_CUDA_ENTRY STV_DEFAULT"
_Z11reduction_4PiS_:
.text._Z11reduction_4PiS_:
[----:B------:R-:W-:Y:S01]  /*0000*/  LDC R1, c[0x0][0x37c] ;  /* 0x0000df00ff017b82 */ /* 0x000fe20000000800 */
[----:B------:R-:W0:Y:S01]  /*0010*/  S2R R9, SR_CTAID.X ;  /* 0x0000000000097919 */ /* 0x000e220000002500 */
[----:B------:R-:W0:Y:S06]  /*0020*/  LDCU UR8, c[0x0][0x360] ;  /* 0x00006c00ff0877ac */ /* 0x000e2c0008000800 */
[----:B------:R-:W1:Y:S01]  /*0030*/  LDC.64 R4, c[0x0][0x380] ;  /* 0x0000e000ff047b82 */ /* 0x000e620000000a00 */
[----:B------:R-:W2:Y:S01]  /*0040*/  S2R R11, SR_TID.X ;  /* 0x00000000000b7919 */ /* 0x000ea20000002100 */
[----:B------:R-:W3:Y:S01]  /*0050*/  LDCU.64 UR6, c[0x0][0x358] ;  /* 0x00006b00ff0677ac */ /* 0x000ee20008000a00 */
[----:B0-----:R-:W-:-:S04]  /*0060*/  IMAD R0, R9, UR8, RZ ;  /* 0x0000000809007c24 */ /* 0x001fc8000f8e02ff */
[----:B--2---:R-:W-:-:S05]  /*0070*/  IMAD R3, R0, 0x2, R11 ;  /* 0x0000000200037824 */ /* 0x004fca00078e020b */
[C---:B------:R-:W-:Y:S01]  /*0080*/  IADD3 R7, PT, PT, R3.reuse, UR8, RZ ;  /* 0x0000000803077c10 */ /* 0x040fe2000fffe0ff */
[----:B-1----:R-:W-:-:S04]  /*0090*/  IMAD.WIDE R2, R3, 0x4, R4 ;  /* 0x0000000403027825 */ /* 0x002fc800078e0204 */
[----:B------:R-:W-:Y:S02]  /*00a0*/  IMAD.WIDE.U32 R4, R7, 0x4, R4 ;  /* 0x0000000407047825 */ /* 0x000fe400078e0004 */
[----:B---3--:R-:W2:Y:S04]  /*00b0*/  LDG.E R2, desc[UR6][R2.64] ;  /* 0x0000000602027981 */ /* 0x008ea8000c1e1900 */
[----:B------:R-:W2:Y:S01]  /*00c0*/  LDG.E R5, desc[UR6][R4.64] ;  /* 0x0000000604057981 */ /* 0x000ea2000c1e1900 */
[----:B------:R-:W0:Y:S01]  /*00d0*/  S2UR UR5, SR_CgaCtaId ;  /* 0x00000000000579c3 */ /* 0x000e220000008800 */
[----:B------:R-:W-:Y:S01]  /*00e0*/  UMOV UR4, 0x400 ;  /* 0x0000040000047882 */ /* 0x000fe20000000000 */
[----:B------:R-:W-:Y:S01]  /*00f0*/  UISETP.GE.U32.AND UP0, UPT, UR8, 0x2, UPT ;  /* 0x000000020800788c */ /* 0x000fe2000bf06070 */
[----:B------:R-:W-:Y:S01]  /*0100*/  ISETP.NE.AND P0, PT, R11, RZ, PT ;  /* 0x000000ff0b00720c */ /* 0x000fe20003f05270 */
[----:B0-----:R-:W-:-:S06]  /*0110*/  ULEA UR4, UR5, UR4, 0x18 ;  /* 0x0000000405047291 */ /* 0x001fcc000f8ec0ff */
[----:B------:R-:W-:Y:S01]  /*0120*/  LEA R7, R11, UR4, 0x2 ;  /* 0x000000040b077c11 */ /* 0x000fe2000f8e10ff */
[----:B--2---:R-:W-:-:S05]  /*0130*/  IMAD.IADD R0, R2, 0x1, R5 ;  /* 0x0000000102007824 */ /* 0x004fca00078e0205 */
[----:B------:R0:W-:Y:S01]  /*0140*/  STS [R7], R0 ;  /* 0x0000000007007388 */ /* 0x0001e20000000800 */
[----:B------:R-:W-:Y:S06]  /*0150*/  BAR.SYNC.DEFER_BLOCKING 0x0 ;  /* 0x0000000000007b1d */ /* 0x000fec0000010000 */
[----:B------:R-:W-:Y:S05]  /*0160*/  BRA.U !UP0, `(.L_x_3) ;  /* 0x0000000108307547 */ /* 0x000fea000b800000 */
[----:B0-----:R-:W-:-:S07]  /*0170*/  MOV R0, UR8 ;  /* 0x0000000800007c02 */ /* 0x001fce0008000f00 */
.L_x_4:
[----:B------:R-:W-:-:S04]  /*0180*/  SHF.R.U32.HI R6, RZ, 0x1, R0 ;  /* 0x00000001ff067819 */ /* 0x000fc80000011600 */
[----:B------:R-:W-:-:S13]  /*0190*/  ISETP.GE.U32.AND P1, PT, R11, R6, PT ;  /* 0x000000060b00720c */ /* 0x000fda0003f26070 */
[----:B------:R-:W-:Y:S01]  /*01a0*/  @!P1 IMAD R2, R6, 0x4, R7 ;  /* 0x0000000406029824 */ /* 0x000fe200078e0207 */
[----:B------:R-:W-:Y:S05]  /*01b0*/  @!P1 LDS R3, [R7] ;  /* 0x0000000007039984 */ /* 0x000fea0000000800 */
[----:B------:R-:W0:Y:S02]  /*01c0*/  @!P1 LDS R2, [R2] ;  /* 0x0000000002029984 */ /* 0x000e240000000800 */
[----:B0-----:R-:W-:-:S05]  /*01d0*/  @!P1 IADD3 R4, PT, PT, R2, R3, RZ ;  /* 0x0000000302049210 */ /* 0x001fca0007ffe0ff */
[----:B------:R1:W-:Y:S01]  /*01e0*/  @!P1 STS [R7], R4 ;  /* 0x0000000407009388 */ /* 0x0003e20000000800 */
[----:B------:R-:W-:Y:S01]  /*01f0*/  BAR.SYNC.DEFER_BLOCKING 0x0 ;  /* 0x0000000000007b1d */ /* 0x000fe20000010000 */
[----:B------:R-:W-:Y:S01]  /*0200*/  ISETP.GT.U32.AND P1, PT, R0, 0x3, PT ;  /* 0x000000030000780c */ /* 0x000fe20003f24070 */
[----:B------:R-:W-:-:S12]  /*0210*/  IMAD.MOV.U32 R0, RZ, RZ, R6 ;  /* 0x000000ffff007224 */ /* 0x000fd800078e0006 */
[----:B-1----:R-:W-:Y:S05]  /*0220*/  @P1 BRA `(.L_x_4) ;  /* 0xfffffffc00d41947 */ /* 0x002fea000383ffff */
.L_x_3:
[----:B------:R-:W-:Y:S05]  /*0230*/  @P0 EXIT ;  /* 0x000000000000094d */ /* 0x000fea0003800000 */
[----:B------:R-:W1:Y:S01]  /*0240*/  S2UR UR5, SR_CgaCtaId ;  /* 0x00000000000579c3 */ /* 0x000e620000008800 */
[----:B------:R-:W-:-:S07]  /*0250*/  UMOV UR4, 0x400 ;  /* 0x0000040000047882 */ /* 0x000fce0000000000 */
[----:B------:R-:W2:Y:S01]  /*0260*/  LDC.64 R2, c[0x0][0x388] ;  /* 0x0000e200ff027b82 */ /* 0x000ea20000000a00 */
[----:B-1----:R-:W-:Y:S01]  /*0270*/  ULEA UR4, UR5, UR4, 0x18 ;  /* 0x0000000405047291 */ /* 0x002fe2000f8ec0ff */
[----:B--2---:R-:W-:-:S08]  /*0280*/  IMAD.WIDE.U32 R2, R9, 0x4, R2 ;  /* 0x0000000409027825 */ /* 0x004fd000078e0002 */
[----:B------:R-:W1:Y:S04]  /*0290*/  LDS R5, [UR4] ;  /* 0x00000004ff057984 */ /* 0x000e680008000800 */
[----:B-1----:R-:W-:Y:S01]  /*02a0*/  STG.E desc[UR6][R2.64], R5 ;  /* 0x0000000502007986 */ /* 0x002fe2000c101906 */
[----:B------:R-:W-:Y:S05]  /*02b0*/  EXIT ;  /* 0x000000000000794d */ /* 0x000fea0003800000 */
.L_x_5:
        /* <DEDUP_REMOVED lines=12> */
.L_x_16:


//--------------------- .text._Z11reduction_3PiS_ --------------------------
	.section	.text._Z11reduction_3PiS_,"ax",@progbits
	.align	128
        .global         _Z11reduction_3PiS_
        .type           _Z11reduction_3PiS_,@function
        .size           _Z11reduction_3PiS_,(.L_x_17 - _Z11reduction_3PiS_)
        .other          _Z11reduction_3PiS_,@"STO_CUDA_ENTRY STV_DEFAULT"
_Z11reduction_3PiS_:
.text._Z11reduction_3PiS_:
[----:B------:R-:W-:Y:S01]  /*0000*/  LDC R1, c[0x0][0x37c] ;  /* 0x0000df00ff017b82 */ /* 0x000fe20000000800 */
[----:B------:R-:W0:Y:S07]  /*0010*/  S2R R7, SR_CTAID.X ;  /* 0x0000000000077919 */ /* 0x000e2e0000002500 */
[----:B------:R-:W1:Y:S01]  /*0020*/  LDC.64 R2, c[0x0][0x380] ;  /* 0x0000e000ff027b82 */ /* 0x000e620000000a00 */
[----:B------:R-:W0:Y:S01]  /*0030*/  LDCU UR8, c[0x0][0x360] ;  /* 0x00006c00ff0877ac */ /* 0x000e220008000800 */
[----:B------:R-:W0:Y:S01]  /*0040*/  S2R R6, SR_TID.X ;  /* 0x0000000000067919 */ /* 0x000e220000002100 */
[----:B------:R-:W2:Y:S01]  /*0050*/  LDCU.64 UR6, c[0x0][0x358] ;  /* 0x00006b00ff0677ac */ /* 0x000ea20008000a00 */
[----:B0-----:R-:W-:-:S04]  /*0060*/  IMAD R5, R7, UR8, R6 ;  /* 0x0000000807057c24 */ /* 0x001fc8000f8e0206 */
[----:B-1----:R-:W-:-:S06]  /*0070*/  IMAD.WIDE R2, R5, 0x4, R2 ;  /* 0x0000000405027825 */ /* 0x002fcc00078e0202 */
[----:B--2---:R-:W2:Y:S01]  /*0080*/  LDG.E R2, desc[UR6][R2.64] ;  /* 0x0000000602027981 */ /* 0x004ea2000c1e1900 */
[----:B------:R-:W0:Y:S01]  /*0090*/  S2UR UR5, SR_CgaCtaId ;  /* 0x00000000000579c3 */ /* 0x000e220000008800 */
[----:B------:R-:W-:Y:S01]  /*00a0*/  UMOV UR4, 0x400 ;  /* 0x0000040000047882 */ /* 0x000fe20000000000 */
[----:B------:R-:W-:Y:S01]  /*00b0*/  UISETP.GE.U32.AND UP0, UPT, UR8, 0x2, UPT ;  /* 0x000000020800788c */ /* 0x000fe2000bf06070 */
[----:B------:R-:W-:Y:S01]  /*00c0*/  ISETP.NE.AND P0, PT, R6, RZ, PT ;  /* 0x000000ff0600720c */ /* 0x000fe20003f05270 */
[----:B0-----:R-:W-:-:S06]  /*00d0*/  ULEA UR4, UR5, UR4, 0x18 ;  /* 0x0000000405047291 */ /* 0x001fcc000f8ec0ff */
[----:B------:R-:W-:-:S05]  /*00e0*/  LEA R5, R6, UR4, 0x2 ;  /* 0x0000000406057c11 */ /* 0x000fca000f8e10ff */
[----:B--2---:R0:W-:Y:S01]  /*00f0*/  STS [R5], R2 ;  /* 0x0000000205007388 */ /* 0x0041e20000000800 */
[----:B------:R-:W-:Y:S06]  /*0100*/  BAR.SYNC.DEFER_BLOCKING 0x0 ;  /* 0x0000000000007b1d */ /* 0x000fec0000010000 */
[----:B------:R-:W-:Y:S05]  /*0110*/  BRA.U !UP0, `(.L_x_6) ;  /* 0x0000000108307547 */ /* 0x000fea000b800000 */
[----:B------:R-:W-:-:S07]  /*0120*/  IMAD.U32 R0, RZ, RZ, UR8 ;  /* 0x00000008ff007e24 */ /* 0x000fce000f8e00ff */
.L_x_7:
[----:B------:R-:W-:-:S04]  /*0130*/  SHF.R.U32.HI R8, RZ, 0x1, R0 ;  /* 0x00000001ff087819 */ /* 0x000fc80000011600 */
[----:B------:R-:W-:-:S13]  /*0140*/  ISETP.GE.U32.AND P1, PT, R6, R8, PT ;  /* 0x000000080600720c */ /* 0x000fda0003f26070 */
[----:B0-----:R-:W-:Y:S01]  /*0150*/  @!P1 IMAD R2, R8, 0x4, R5 ;  /* 0x0000000408029824 */ /* 0x001fe200078e0205 */
        /* <DEDUP_REMOVED lines=8> */
.L_x_6:
        /* <DEDUP_REMOVED lines=9> */
.L_x_8:
        /* <DEDUP_REMOVED lines=9> */
.L_x_17:


//--------------------- .text._Z11reduction_2PiS_ --------------------------
	.section	.text._Z11reduction_2PiS_,"ax",@progbits
	.align	128
        .global         _Z11reduction_2PiS_
        .type           _Z11reduction_2PiS_,@function
        .size           _Z11reduction_2PiS_,(.L_x_18 - _Z11reduction_2PiS_)
        .other          _Z11reduction_2PiS_,@"STO_CUDA_ENTRY STV_DEFAULT"
_Z11reduction_2PiS_:
.text._Z11reduction_2PiS_:
        /* <DEDUP_REMOVED lines=18> */
[----:B------:R-:W-:-:S05]  /*0120*/  UMOV UR5, 0x1 ;  /* 0x0000000100057882 */ /* 0x000fca0000000000 */
.L_x_10:
[----:B------:R-:W-:-:S04]  /*0130*/  USHF.L.U32 UR6, UR5, 0x1, URZ ;  /* 0x0000000105067899 */ /* 0x000fc800080006ff */
[----:B------:R-:W-:Y:S02]  /*0140*/  UISETP.GE.U32.AND UP0, UPT, UR6, UR7, UPT ;  /* 0x000000070600728c */ /* 0x000fe4000bf06070 */
[----:B01----:R-:W-:-:S05]  /*0150*/  IMAD R2, R4, UR6, RZ ;  /* 0x0000000604027c24 */ /* 0x003fca000f8e02ff */
[----:B------:R-:W-:-:S13]  /*0160*/  ISETP.GE.U32.AND P0, PT, R2, UR7, PT ;  /* 0x0000000702007c0c */ /* 0x000fda000bf06070 */
[C---:B------:R-:W-:Y:S01]  /*0170*/  @!P0 VIADD R0, R2.reuse, UR5 ;  /* 0x0000000502008c36 */ /* 0x040fe20008000000 */
[----:B------:R-:W-:Y:S01]  /*0180*/  @!P0 LEA R2, R2, UR4, 0x2 ;  /* 0x0000000402028c11 */ /* 0x000fe2000f8e10ff */
[----:B------:R-:W-:-:S03]  /*0190*/  UMOV UR5, UR6 ;  /* 0x0000000600057c82 */ /* 0x000fc60008000000 */
[----:B------:R-:W-:Y:S01]  /*01a0*/  @!P0 LEA R0, R0, UR4, 0x2 ;  /* 0x0000000400008c11 */ /* 0x000fe2000f8e10ff */
[----:B------:R-:W-:Y:S05]  /*01b0*/  @!P0 LDS R3, [R2] ;  /* 0x0000000002038984 */ /* 0x000fea0000000800 */
[----:B------:R-:W0:Y:S02]  /*01c0*/  @!P0 LDS R0, [R0] ;  /* 0x0000000000008984 */ /* 0x000e240000000800 */
[----:B0-----:R-:W-:-:S05]  /*01d0*/  @!P0 IADD3 R3, PT, PT, R0, R3, RZ ;  /* 0x0000000300038210 */ /* 0x001fca0007ffe0ff */
[----:B------:R1:W-:Y:S01]  /*01e0*/  @!P0 STS [R2], R3 ;  /* 0x0000000302008388 */ /* 0x0003e20000000800 */
[----:B------:R-:W-:Y:S06]  /*01f0*/  BAR.SYNC.DEFER_BLOCKING 0x0 ;  /* 0x0000000000007b1d */ /* 0x000fec0000010000 */
[----:B------:R-:W-:Y:S05]  /*0200*/  BRA.U !UP0, `(.L_x_10) ;  /* 0xfffffffd08c87547 */ /* 0x000fea000b83ffff */
.L_x_9:
[----:B------:R-:W-:Y:S05]  /*0210*/  @P1 EXIT ;  /* 0x000000000000194d */ /* 0x000fea0003800000 */
[----:B------:R-:W2:Y:S01]  /*0220*/  S2UR UR5, SR_CgaCtaId ;  /* 0x00000000000579c3 */ /* 0x000ea20000008800 */
[----:B------:R-:W-:-:S07]  /*0230*/  UMOV UR4, 0x400 ;  /* 0x0000040000047882 */ /* 0x000fce0000000000 */
[----:B01----:R-:W0:Y:S01]  /*0240*/  LDC.64 R2, c[0x0][0x388] ;  /* 0x0000e200ff027b82 */ /* 0x003e220000000a00 */
[----:B--2---:R-:W-:Y:S01]  /*0250*/  ULEA UR4, UR5, UR4, 0x18 ;  /* 0x0000000405047291 */ /* 0x004fe2000f8ec0ff */
[----:B0-----:R-:W-:-:S08]  /*0260*/  IMAD.WIDE.U32 R2, R7, 0x4, R2 ;  /* 0x0000000407027825 */ /* 0x001fd000078e0002 */
[----:B------:R-:W0:Y:S04]  /*0270*/  LDS R5, [UR4] ;  /* 0x00000004ff057984 */ /* 0x000e280008000800 */
[----:B0-----:R-:W-:Y:S01]  /*0280*/  STG.E desc[UR8][R2.64], R5 ;  /* 0x0000000502007986 */ /* 0x001fe2000c101908 */
[----:B------:R-:W-:Y:S05]  /*0290*/  EXIT ;  /* 0x000000000000794d */ /* 0x000fea0003800000 */
.L_x_11:
        /* <DEDUP_REMOVED lines=14> */
.L_x_18:


//--------------------- .text._Z9reductionPiS_    --------------------------
	.section	.text._Z9reductionPiS_,"ax",@progbits
	.align	128
        .global         _Z9reductionPiS_
        .type           _Z9reductionPiS_,@function
        .size           _Z9reductionPiS_,(.L_x_19 - _Z9reductionPiS_)
        .other          _Z9reductionPiS_,@"STO_CUDA_ENTRY STV_DEFAULT"
_Z9reductionPiS_:
.text._Z9reductionPiS_:
        /* <DEDUP_REMOVED lines=18> */
[----:B------:R-:W-:-:S07]  /*0120*/  IMAD.MOV.U32 R0, RZ, RZ, 0x1 ;  /* 0x00000001ff007424 */ /* 0x000fce00078e00ff */
.L_x_13:
[----:B------:R-:W-:-:S05]  /*0130*/  IMAD.SHL.U32 R8, R0, 0x2, RZ ;  /* 0x0000000200087824 */ /* 0x000fca00078e00ff */
[----:B0-----:R-:W-:-:S04]  /*0140*/  IADD3 R2, PT, PT, R8, -0x1, RZ ;  /* 0xffffffff08027810 */ /* 0x001fc80007ffe0ff */
[----:B------:R-:W-:-:S13]  /*0150*/  LOP3.LUT P1, RZ, R2, R6, RZ, 0xc0, !PT ;  /* 0x0000000602ff7212 */ /* 0x000fda000782c0ff */
[----:B------:R-:W-:Y:S01]  /*0160*/  @!P1 IMAD R2, R0, 0x4, R5 ;  /* 0x0000000400029824 */ /* 0x000fe200078e0205 */
[----:B------:R-:W-:Y:S01]  /*0170*/  @!P1 LDS R3, [R5] ;  /* 0x0000000005039984 */ /* 0x000fe20000000800 */
[----:B------:R-:W-:-:S04]  /*0180*/  MOV R0, R8 ;  /* 0x0000000800007202 */ /* 0x000fc80000000f00 */
[----:B------:R-:W0:Y:S02]  /*0190*/  @!P1 LDS R2, [R2] ;  /* 0x0000000002029984 */ /* 0x000e240000000800 */
[----:B0-----:R-:W-:-:S05]  /*01a0*/  @!P1 IADD3 R4, PT, PT, R2, R3, RZ ;  /* 0x0000000302049210 */ /* 0x001fca0007ffe0ff */
[----:B------:R1:W-:Y:S01]  /*01b0*/  @!P1 STS [R5], R4 ;  /* 0x0000000405009388 */ /* 0x0003e20000000800 */
[----:B------:R-:W-:Y:S01]  /*01c0*/  BAR.SYNC.DEFER_BLOCKING 0x0 ;  /* 0x0000000000007b1d */ /* 0x000fe20000010000 */
[----:B------:R-:W-:-:S13]  /*01d0*/  ISETP.GE.U32.AND P1, PT, R8, UR8, PT ;  /* 0x0000000808007c0c */ /* 0x000fda000bf26070 */
[----:B-1----:R-:W-:Y:S05]  /*01e0*/  @!P1 BRA `(.L_x_13) ;  /* 0xfffffffc00d09947 */ /* 0x002fea000383ffff */
.L_x_12:
        /* <DEDUP_REMOVED lines=9> */
.L_x_14:
        /* <DEDUP_REMOVED lines=16> */
.L_x_19:


//--------------------- .nv.shared._Z11reduction_5PiS_ --------------------------
	.section	.nv.shared._Z11reduction_5PiS_,"aw",@nobits
	.sectionflags	@""
	.align	16
	.zero		1024


//--------------------- .nv.shared.reserved.0     --------------------------
	.section	.nv.shared.reserved.0,"aw",@nobits
	.weak		__nv_reservedSMEM_offset_0_alias
	.size		__nv_reservedSMEM_offset_0_alias, 0, 64
	.other		__nv_reservedSMEM_offset_0_alias,@"STO_CUDA_RESERVED_SHARED STV_DEFAULT"
__nv_reservedSMEM_offset_0_alias:
	.zero		0
	.zero		64


//--------------------- .nv.shared._Z11reduction_4PiS_ --------------------------
	.section	.nv.shared._Z11reduction_4PiS_,"aw",@nobits
	.sectionflags	@""
	.align	16
	.zero		1024


//--------------------- .nv.shared._Z11reduction_3PiS_ --------------------------
	.section	.nv.shared._Z11reduction_3PiS_,"aw",@nobits
	.sectionflags	@""
	.align	16
	.zero		1024


//--------------------- .nv.shared._Z11reduction_2PiS_ --------------------------
	.section	.nv.shared._Z11reduction_2PiS_,"aw",@nobits
	.sectionflags	@""
	.align	16
	.zero		1024


//--------------------- .nv.shared._Z9reductionPiS_ --------------------------
	.section	.nv.shared._Z9reductionPiS_,"aw",@nobits
	.sectionflags	@""
	.align	16
	.zero		1024


//--------------------- .nv.constant0._Z11reduction_5PiS_ --------------------------
	.section	.nv.constant0._Z11reduction_5PiS_,"a",@progbits
	.sectionflags	@""
	.align	4
.nv.constant0._Z11reduction_5PiS_:
	.zero		912


//--------------------- .nv.constant0._Z11reduction_4PiS_ --------------------------
	.section	.nv.constant0._Z11reduction_4PiS_,"a",@progbits
	.sectionflags	@""
	.align	4
.nv.constant0._Z11reduction_4PiS_:
	.zero		912


//--------------------- .nv.constant0._Z11reduction_3PiS_ --------------------------
	.section	.nv.constant0._Z11reduction_3PiS_,"a",@progbits
	.sectionflags	@""
	.align	4
.nv.constant0._Z11reduction_3PiS_:
	.zero		912


//--------------------- .nv.constant0._Z11reduction_2PiS_ --------------------------
	.section	.nv.constant0._Z11reduction_2PiS_,"a",@progbits
	.sectionflags	@""
	.align	4
.nv.constant0._Z11reduction_2PiS_:
	.zero		912


//--------------------- .nv.constant0._Z9reductionPiS_ --------------------------
	.section	.nv.constant0._Z9reductionPiS_,"a",@progbits
	.sectionflags	@""
	.align	4
.nv.constant0._Z9reductionPiS_:
	.zero		912


//--------------------- SYMBOLS --------------------------

	.type		.nv.reservedSmem.offset0,@object
	.size		.nv.reservedSmem.offset0,0x4
	.type		.nv.reservedSmem.cap,@object
	.size		.nv.reservedSmem.cap,0x4
